	.headerflags	@"EF_CUDA_TEXMODE_UNIFIED EF_CUDA_64BIT_ADDRESS EF_CUDA_ACCELERATORS EF_CUDA_SM90 EF_CUDA_VIRTUAL_SM(EF_CUDA_SM90)"
	.elftype	@"ET_EXEC"


//--------------------- .nv.info                  --------------------------
	.section	.nv.info,"",@"SHT_CUDA_INFO"
	.align	4


	//----- nvinfo : EIATTR_REGCOUNT
	.align		4
        /*0000*/ 	.byte	0x04, 0x2f
        /*0002*/ 	.short	(.L_3 - .L_2)
	.align		4
.L_2:
        /*0004*/ 	.word	index@(triton_poi_fused__native_batch_norm_legit_no_training_convolution_elu_0)
        /*0008*/ 	.word	0x0000001c


	//----- nvinfo : EIATTR_MIN_STACK_SIZE
	.align		4
.L_3:
        /*000c*/ 	.byte	0x04, 0x12
        /*000e*/ 	.short	(.L_5 - .L_4)
	.align		4
.L_4:
        /*0010*/ 	.word	index@(triton_poi_fused__native_batch_norm_legit_no_training_convolution_elu_0)
        /*0014*/ 	.word	0x00000000


	//----- nvinfo : EIATTR_FRAME_SIZE
	.align		4
.L_5:
        /*0018*/ 	.byte	0x04, 0x11
        /*001a*/ 	.short	(.L_7 - .L_6)
	.align		4
.L_6:
        /*001c*/ 	.word	index@(triton_poi_fused__native_batch_norm_legit_no_training_convolution_elu_0)
        /*0020*/ 	.word	0x00000000


	//----- nvinfo : EIATTR_MIN_STACK_SIZE
	.align		4
.L_7:
        /*0024*/ 	.byte	0x04, 0x12
        /*0026*/ 	.short	(.L_9 - .L_8)
	.align		4
.L_8:
        /*0028*/ 	.word	index@(triton_poi_fused__native_batch_norm_legit_no_training_convolution_elu_0)
        /*002c*/ 	.word	0x00000000
.L_9:


//--------------------- .nv.info.triton_poi_fused__native_batch_norm_legit_no_training_convolution_elu_0 --------------------------
	.section	.nv.info.triton_poi_fused__native_batch_norm_legit_no_training_convolution_elu_0,"",@"SHT_CUDA_INFO"
	.sectionflags	@""
	.align	4


	//----- nvinfo : EIATTR_CUDA_API_VERSION
	.align		4
        /*0000*/ 	.byte	0x04, 0x37
        /*0002*/ 	.short	(.L_11 - .L_10)
.L_10:
        /*0004*/ 	.word	0x0000007c


	//----- nvinfo : EIATTR_KPARAM_INFO
	.align		4
.L_11:
        /*0008*/ 	.byte	0x04, 0x17
        /*000a*/ 	.short	(.L_13 - .L_12)
.L_12:
        /*000c*/ 	.word	0x00000000
        /*0010*/ 	.short	0x0007
        /*0012*/ 	.short	0x0038
        /*0014*/ 	.byte	0x00, 0xf0, 0x11, 0x00


	//----- nvinfo : EIATTR_KPARAM_INFO
	.align		4
.L_13:
        /*0018*/ 	.byte	0x04, 0x17
        /*001a*/ 	.short	(.L_15 - .L_14)
.L_14:
        /*001c*/ 	.word	0x00000000
        /*0020*/ 	.short	0x0006
        /*0022*/ 	.short	0x0030
        /*0024*/ 	.byte	0x00, 0xf4, 0x21, 0x00


	//----- nvinfo : EIATTR_KPARAM_INFO
	.align		4
.L_15:
        /*0028*/ 	.byte	0x04, 0x17
        /*002a*/ 	.short	(.L_17 - .L_16)
.L_16:
        /*002c*/ 	.word	0x00000000
        /*0030*/ 	.short	0x0005
        /*0032*/ 	.short	0x0028
        /*0034*/ 	.byte	0x00, 0xf4, 0x21, 0x00


	//----- nvinfo : EIATTR_KPARAM_INFO
	.align		4
.L_17:
        /*0038*/ 	.byte	0x04, 0x17
        /*003a*/ 	.short	(.L_19 - .L_18)
.L_18:
        /*003c*/ 	.word	0x00000000
        /*0040*/ 	.short	0x0004
        /*0042*/ 	.short	0x0020
        /*0044*/ 	.byte	0x00, 0xf4, 0x21, 0x00


	//----- nvinfo : EIATTR_KPARAM_INFO
	.align		4
.L_19:
        /*0048*/ 	.byte	0x04, 0x17
        /*004a*/ 	.short	(.L_21 - .L_20)
.L_20:
        /*004c*/ 	.word	0x00000000
        /*0050*/ 	.short	0x0003
        /*0052*/ 	.short	0x0018
        /*0054*/ 	.byte	0x00, 0xf4, 0x21, 0x00


	//----- nvinfo : EIATTR_KPARAM_INFO
	.align		4
.L_21:
        /*0058*/ 	.byte	0x04, 0x17
        /*005a*/ 	.short	(.L_23 - .L_22)
.L_22:
        /*005c*/ 	.word	0x00000000
        /*0060*/ 	.short	0x0002
        /*0062*/ 	.short	0x0010
        /*0064*/ 	.byte	0x00, 0xf4, 0x21, 0x00


	//----- nvinfo : EIATTR_KPARAM_INFO
	.align		4
.L_23:
        /*0068*/ 	.byte	0x04, 0x17
        /*006a*/ 	.short	(.L_25 - .L_24)
.L_24:
        /*006c*/ 	.word	0x00000000
        /*0070*/ 	.short	0x0001
        /*0072*/ 	.short	0x0008
        /*0074*/ 	.byte	0x00, 0xf4, 0x21, 0x00


	//----- nvinfo : EIATTR_KPARAM_INFO
	.align		4
.L_25:
        /*0078*/ 	.byte	0x04, 0x17
        /*007a*/ 	.short	(.L_27 - .L_26)
.L_26:
        /*007c*/ 	.word	0x00000000
        /*0080*/ 	.short	0x0000
        /*0082*/ 	.short	0x0000
        /*0084*/ 	.byte	0x00, 0xf4, 0x21, 0x00


	//----- nvinfo : EIATTR_SPARSE_MMA_MASK
	.align		4
.L_27:
        /*0088*/ 	.byte	0x03, 0x50
        /*008a*/ 	.short	0x0000


	//----- nvinfo : EIATTR_MAXREG_COUNT
	.align		4
        /*008c*/ 	.byte	0x03, 0x1b
        /*008e*/ 	.short	0x00ff


	//----- nvinfo : EIATTR_EXIT_INSTR_OFFSETS
	.align		4
        /*0090*/ 	.byte	0x04, 0x1c
        /*0092*/ 	.short	(.L_29 - .L_28)


	//   ....[0]....
.L_28:
        /*0094*/ 	.word	0x00000870


	//   ....[1]....
        /*0098*/ 	.word	0x00000890


	//----- nvinfo : EIATTR_REQNTID
	.align		4
.L_29:
        /*009c*/ 	.byte	0x04, 0x10
        /*009e*/ 	.short	(.L_31 - .L_30)
.L_30:
        /*00a0*/ 	.word	0x00000080
        /*00a4*/ 	.word	0x00000001
        /*00a8*/ 	.word	0x00000001


	//----- nvinfo : EIATTR_CBANK_PARAM_SIZE
	.align		4
.L_31:
        /*00ac*/ 	.byte	0x03, 0x19
        /*00ae*/ 	.short	0x003c


	//----- nvinfo : EIATTR_PARAM_CBANK
	.align		4
        /*00b0*/ 	.byte	0x04, 0x0a
        /*00b2*/ 	.short	(.L_33 - .L_32)
	.align		4
.L_32:
        /*00b4*/ 	.word	index@(.nv.constant0.triton_poi_fused__native_batch_norm_legit_no_training_convolution_elu_0)
        /*00b8*/ 	.short	0x0210
        /*00ba*/ 	.short	0x003c


	//----- nvinfo : EIATTR_SW_WAR
	.align		4
.L_33:
        /*00bc*/ 	.byte	0x04, 0x36
        /*00be*/ 	.short	(.L_35 - .L_34)
.L_34:
        /*00c0*/ 	.word	0x00000008
.L_35:


//--------------------- .nv.callgraph             --------------------------
	.section	.nv.callgraph,"",@"SHT_CUDA_CALLGRAPH"
	.align	4
	.sectionentsize	8
	.align		4
        /*0000*/ 	.word	0x00000000
	.align		4
        /*0004*/ 	.word	0xffffffff
	.align		4
        /*0008*/ 	.word	0x00000000
	.align		4
        /*000c*/ 	.word	0xfffffffe
	.align		4
        /*0010*/ 	.word	0x00000000
	.align		4
        /*0014*/ 	.word	0xfffffffd
	.align		4
        /*0018*/ 	.word	0x00000000
	.align		4
        /*001c*/ 	.word	0xfffffffc


//--------------------- .nv.constant4             --------------------------
	.section	.nv.constant4,"a",@progbits
	.align	8
	.align		8
.nv.constant4:
        /*0000*/ 	.dword	_$_str
	.align		8
        /*0008*/ 	.dword	_$_str_$_2


//--------------------- .text.triton_poi_fused__native_batch_norm_legit_no_training_convolution_elu_0 --------------------------
	.section	.text.triton_poi_fused__native_batch_norm_legit_no_training_convolution_elu_0,"ax",@progbits
	.align	128
        .global         triton_poi_fused__native_batch_norm_legit_no_training_convolution_elu_0
        .type           triton_poi_fused__native_batch_norm_legit_no_training_convolution_elu_0,@function
        .size           triton_poi_fused__native_batch_norm_legit_no_training_convolution_elu_0,(.L_x_1 - triton_poi_fused__native_batch_norm_legit_no_training_convolution_elu_0)
        .other          triton_poi_fused__native_batch_norm_legit_no_training_convolution_elu_0,@"STO_CUDA_ENTRY STV_DEFAULT"
triton_poi_fused__native_batch_norm_legit_no_training_convolution_elu_0:
.text.triton_poi_fused__native_batch_norm_legit_no_training_convolution_elu_0:
[----:B------:R-:W0:Y:S01]  /*0000*/  LDC R1, c[0x0][0x28] ;  /* 0x00000a00ff017b82 */ /* 0x000e220000000800 */
[----:B------:R-:W1:Y:S07]  /*0010*/  S2R R0, SR_TID.X ;  /* 0x0000000000007919 */ /* 0x000e6e0000002100 */
[----:B------:R-:W2:Y:S01]  /*0020*/  LDC.64 R18, c[0x0][0x230] ;  /* 0x00008c00ff127b82 */ /* 0x000ea20000000a00 */
[----:B------:R-:W-:Y:S02]  /*0030*/  CS2R R12, SRZ ;  /* 0x00000000000c7805 */ /* 0x000fe4000001ff00 */
[----:B------:R-:W-:Y:S01]  /*0040*/  CS2R R14, SRZ ;  /* 0x00000000000e7805 */ /* 0x000fe2000001ff00 */
[----:B------:R-:W3:Y:S01]  /*0050*/  S2R R5, SR_CTAID.X ;  /* 0x0000000000057919 */ /* 0x000ee20000002500 */
[----:B------:R-:W-:-:S03]  /*0060*/  ULDC.64 UR4, c[0x0][0x208] ;  /* 0x0000820000047ab9 */ /* 0x000fc60000000a00 */
[----:B------:R-:W4:Y:S08]  /*0070*/  LDC.64 R24, c[0x0][0x220] ;  /* 0x00008800ff187b82 */ /* 0x000f300000000a00 */
[----:B------:R-:W5:Y:S08]  /*0080*/  LDC.64 R8, c[0x0][0x228] ;  /* 0x00008a00ff087b82 */ /* 0x000f700000000a00 */
[----:B------:R-:W4:Y:S01]  /*0090*/  LDC.64 R10, c[0x0][0x238] ;  /* 0x00008e00ff0a7b82 */ /* 0x000f220000000a00 */
[----:B-1----:R-:W-:-:S07]  /*00a0*/  SHF.L.U32 R0, R0, 0x1, RZ ;  /* 0x0000000100007819 */ /* 0x002fce00000006ff */
[----:B------:R-:W1:Y:S01]  /*00b0*/  LDC.64 R6, c[0x0][0x240] ;  /* 0x00009000ff067b82 */ /* 0x000e620000000a00 */
[----:B---3--:R-:W-:Y:S02]  /*00c0*/  SHF.R.S32.HI R3, RZ, 0x17, R5 ;  /* 0x00000017ff037819 */ /* 0x008fe40000011405 */
[----:B------:R-:W-:Y:S02]  /*00d0*/  LOP3.LUT R0, R0, 0xfe, RZ, 0xc0, !PT ;  /* 0x000000fe00007812 */ /* 0x000fe400078ec0ff */
[----:B------:R-:W-:Y:S02]  /*00e0*/  SGXT R3, R3, 0x1 ;  /* 0x000000010303781a */ /* 0x000fe40000000200 */
[----:B------:R-:W-:-:S04]  /*00f0*/  LEA R0, R5, R0, 0x8 ;  /* 0x0000000005007211 */ /* 0x000fc800078e40ff */
[----:B------:R-:W-:Y:S02]  /*0100*/  LEA.HI R3, R3, R0, RZ, 0x4 ;  /* 0x0000000003037211 */ /* 0x000fe400078f20ff */
[----:B------:R-:W-:Y:S02]  /*0110*/  ISETP.GE.AND P0, PT, R0, 0x100, PT ;  /* 0x000001000000780c */ /* 0x000fe40003f06270 */
[----:B------:R-:W-:-:S04]  /*0120*/  SHF.R.S32.HI R3, RZ, 0x4, R3 ;  /* 0x00000004ff037819 */ /* 0x000fc80000011403 */
[----:B------:R-:W-:-:S04]  /*0130*/  LEA.HI R2, R3, R3, RZ, 0x2 ;  /* 0x0000000303027211 */ /* 0x000fc800078f10ff */
[----:B------:R-:W-:-:S04]  /*0140*/  LOP3.LUT R2, R2, 0xfffffffc, RZ, 0xc0, !PT ;  /* 0xfffffffc02027812 */ /* 0x000fc800078ec0ff */
[----:B------:R-:W-:Y:S02]  /*0150*/  IADD3 R17, R3, -R2, RZ ;  /* 0x8000000203117210 */ /* 0x000fe40007ffe0ff */
[----:B------:R-:W3:Y:S03]  /*0160*/  LDC.64 R2, c[0x0][0x210] ;  /* 0x00008400ff027b82 */ /* 0x000ee60000000a00 */
[----:B--2---:R-:W-:-:S05]  /*0170*/  IMAD.WIDE R18, R17, 0x4, R18 ;  /* 0x0000000411127825 */ /* 0x004fca00078e0212 */
[----:B------:R-:W2:Y:S04]  /*0180*/  @!P0 LDG.E.EL R12, desc[UR4][R18.64] ;  /* 0x00000004120c8981 */ /* 0x000ea8000c2e1900 */
[----:B------:R1:W2:Y:S01]  /*0190*/  @!P0 LDG.E.EL R14, desc[UR4][R18.64] ;  /* 0x00000004120e8981 */ /* 0x0002a2000c2e1900 */
[----:B------:R-:W-:Y:S01]  /*01a0*/  HFMA2.MMA R16, -RZ, RZ, 0, 0 ;  /* 0x00000000ff107435 */ /* 0x000fe200000001ff */
[----:B------:R-:W-:Y:S01]  /*01b0*/  CS2R R4, SRZ ;  /* 0x0000000000047805 */ /* 0x000fe2000001ff00 */
[----:B----4-:R-:W-:-:S04]  /*01c0*/  IMAD.WIDE R24, R17, 0x4, R24 ;  /* 0x0000000411187825 */ /* 0x010fc800078e0218 */
[C---:B-----5:R-:W-:Y:S01]  /*01d0*/  IMAD.WIDE R8, R17.reuse, 0x4, R8 ;  /* 0x0000000411087825 */ /* 0x060fe200078e0208 */
[----:B------:R-:W4:Y:S03]  /*01e0*/  @!P0 LDG.E.EL R13, desc[UR4][R24.64] ;  /* 0x00000004180d8981 */ /* 0x000f26000c2e1900 */
[----:B---3--:R-:W-:Y:S01]  /*01f0*/  IMAD.WIDE R2, R0, 0x4, R2 ;  /* 0x0000000400027825 */ /* 0x008fe200078e0202 */
[----:B01----:R-:W-:Y:S01]  /*0200*/  CS2R R18, SRZ ;  /* 0x0000000000127805 */ /* 0x003fe2000001ff00 */
[----:B------:R-:W3:Y:S02]  /*0210*/  @!P0 LDG.E.EL R16, desc[UR4][R24.64] ;  /* 0x0000000418108981 */ /* 0x000ee4000c2e1900 */
[C---:B------:R-:W-:Y:S02]  /*0220*/  IMAD.WIDE R10, R17.reuse, 0x4, R10 ;  /* 0x00000004110a7825 */ /* 0x040fe400078e020a */
[----:B------:R-:W3:Y:S02]  /*0230*/  @!P0 LDG.E.64 R4, desc[UR4][R2.64] ;  /* 0x0000000402048981 */ /* 0x000ee4000c1e1b00 */
[----:B------:R-:W-:Y:S01]  /*0240*/  IMAD.WIDE R6, R17, 0x4, R6 ;  /* 0x0000000411067825 */ /* 0x000fe200078e0206 */
[----:B------:R-:W-:Y:S01]  /*0250*/  HFMA2.MMA R17, -RZ, RZ, 0, 0 ;  /* 0x00000000ff117435 */ /* 0x000fe200000001ff */
[----:B------:R-:W5:Y:S01]  /*0260*/  @!P0 LDG.E.EL R18, desc[UR4][R8.64] ;  /* 0x0000000408128981 */ /* 0x000f62000c2e1900 */
[----:B------:R-:W-:-:S03]  /*0270*/  MOV R22, RZ ;  /* 0x000000ff00167202 */ /* 0x000fc60000000f00 */
[----:B------:R0:W3:Y:S01]  /*0280*/  @!P0 LDG.E.EL R15, desc[UR4][R8.64] ;  /* 0x00000004080f8981 */ /* 0x0000e2000c2e1900 */
[----:B------:R-:W-:-:S03]  /*0290*/  MOV R20, RZ ;  /* 0x000000ff00147202 */ /* 0x000fc60000000f00 */
[----:B------:R-:W4:Y:S04]  /*02a0*/  @!P0 LDG.E.EL R22, desc[UR4][R10.64] ;  /* 0x000000040a168981 */ /* 0x000f28000c2e1900 */
[----:B------:R-:W5:Y:S04]  /*02b0*/  @!P0 LDG.E.EL R19, desc[UR4][R6.64] ;  /* 0x0000000406138981 */ /* 0x000f68000c2e1900 */
[----:B------:R-:W5:Y:S04]  /*02c0*/  @!P0 LDG.E.EL R20, desc[UR4][R10.64] ;  /* 0x000000040a148981 */ /* 0x000f68000c2e1900 */
[----:B------:R1:W5:Y:S01]  /*02d0*/  @!P0 LDG.E.EL R17, desc[UR4][R6.64] ;  /* 0x0000000406118981 */ /* 0x000362000c2e1900 */
[----:B0-----:R-:W-:Y:S01]  /*02e0*/  HFMA2.MMA R8, -RZ, RZ, 1.625, 0 ;  /* 0x3e800000ff087435 */ /* 0x001fe200000001ff */
[----:B--2---:R-:W-:Y:S01]  /*02f0*/  FADD R12, R12, 9.9999997473787516356e-06 ;  /* 0x3727c5ac0c0c7421 */ /* 0x004fe20000000000 */
[----:B------:R-:W-:-:S03]  /*0300*/  FADD R14, R14, 9.9999997473787516356e-06 ;  /* 0x3727c5ac0e0e7421 */ /* 0x000fc60000000000 */
[----:B------:R-:W0:Y:S08]  /*0310*/  MUFU.SQRT R23, R12 ;  /* 0x0000000c00177308 */ /* 0x000e300000002000 */
[----:B------:R-:W2:Y:S01]  /*0320*/  MUFU.SQRT R21, R14 ;  /* 0x0000000e00157308 */ /* 0x000ea20000002000 */
[C---:B0-----:R-:W-:Y:S02]  /*0330*/  FSETP.GT.AND P2, PT, R23.reuse, 8.50705917302346158658e+37, PT ;  /* 0x7e8000001700780b */ /* 0x041fe40003f44000 */
[----:B------:R-:W-:-:S02]  /*0340*/  FSETP.GEU.AND P4, PT, R23, 1.175494350822287508e-38, PT ;  /* 0x008000001700780b */ /* 0x000fc40003f8e000 */
[C---:B--2---:R-:W-:Y:S02]  /*0350*/  FSETP.GT.AND P1, PT, R21.reuse, 8.50705917302346158658e+37, PT ;  /* 0x7e8000001500780b */ /* 0x044fe40003f24000 */
[----:B------:R-:W-:-:S07]  /*0360*/  FSETP.GEU.AND P3, PT, R21, 1.175494350822287508e-38, PT ;  /* 0x008000001500780b */ /* 0x000fce0003f6e000 */
[----:B------:R-:W-:-:S04]  /*0370*/  @P2 FMUL R23, R23, 0.25 ;  /* 0x3e80000017172820 */ /* 0x000fc80000400000 */
[----:B------:R-:W-:Y:S01]  /*0380*/  @!P4 FMUL R23, R23, 16777216 ;  /* 0x4b8000001717c820 */ /* 0x000fe20000400000 */
[----:B------:R-:W-:-:S04]  /*0390*/  @P1 FMUL R21, R21, 0.25 ;  /* 0x3e80000015151820 */ /* 0x000fc80000400000 */
[----:B------:R-:W-:Y:S01]  /*03a0*/  @!P3 FMUL R21, R21, 16777216 ;  /* 0x4b8000001515b820 */ /* 0x000fe20000400000 */
[----:B------:R-:W0:Y:S01]  /*03b0*/  MUFU.RCP R23, R23 ;  /* 0x0000001700177308 */ /* 0x000e220000001000 */
[C---:B-1----:R-:W-:Y:S02]  /*03c0*/  FSEL R6, R8.reuse, 1, P1 ;  /* 0x3f80000008067808 */ /* 0x042fe40000800000 */
[----:B------:R-:W-:-:S05]  /*03d0*/  FSEL R8, R8, 1, P2 ;  /* 0x3f80000008087808 */ /* 0x000fca0001000000 */
[----:B------:R-:W1:Y:S01]  /*03e0*/  MUFU.RCP R21, R21 ;  /* 0x0000001500157308 */ /* 0x000e620000001000 */
[----:B------:R-:W-:Y:S01]  /*03f0*/  @!P4 FMUL R8, R8, 16777216 ;  /* 0x4b8000000808c820 */ /* 0x000fe20000400000 */
[----:B---3--:R-:W-:Y:S01]  /*0400*/  FADD R5, R16, R5 ;  /* 0x0000000510057221 */ /* 0x008fe20000000000 */
[----:B------:R-:W-:Y:S01]  /*0410*/  @!P3 FMUL R6, R6, 16777216 ;  /* 0x4b8000000606b820 */ /* 0x000fe20000400000 */
[----:B----4-:R-:W-:Y:S02]  /*0420*/  FADD R4, R13, R4 ;  /* 0x000000040d047221 */ /* 0x010fe40000000000 */
[----:B-----5:R-:W-:Y:S01]  /*0430*/  FADD R18, R5, -R18 ;  /* 0x8000001205127221 */ /* 0x020fe20000000000 */
[----:B0-----:R-:W-:Y:S01]  /*0440*/  FMUL R7, R23, R8 ;  /* 0x0000000817077220 */ /* 0x001fe20000400000 */
[----:B------:R-:W-:-:S03]  /*0450*/  FADD R15, R4, -R15 ;  /* 0x8000000f040f7221 */ /* 0x000fc60000000000 */
[----:B------:R-:W-:Y:S01]  /*0460*/  FMUL R18, R18, R7 ;  /* 0x0000000712127220 */ /* 0x000fe20000400000 */
[----:B-1----:R-:W-:-:S03]  /*0470*/  FMUL R6, R21, R6 ;  /* 0x0000000615067220 */ /* 0x002fc60000400000 */
[----:B------:R-:W-:Y:S01]  /*0480*/  FFMA R19, R18, R22, R19 ;  /* 0x0000001612137223 */ /* 0x000fe20000000013 */
[----:B------:R-:W-:-:S03]  /*0490*/  FMUL R6, R15, R6 ;  /* 0x000000060f067220 */ /* 0x000fc60000400000 */
[----:B------:R-:W-:Y:S01]  /*04a0*/  FMUL R9, R19, 1.4426950216293334961 ;  /* 0x3fb8aa3b13097820 */ /* 0x000fe20000400000 */
[----:B------:R-:W-:-:S04]  /*04b0*/  FFMA R17, R6, R20, R17 ;  /* 0x0000001406117223 */ /* 0x000fc80000000011 */
[----:B------:R-:W-:Y:S01]  /*04c0*/  FMUL R6, R17, 1.4426950216293334961 ;  /* 0x3fb8aa3b11067820 */ /* 0x000fe20000400000 */
[----:B------:R-:W0:Y:S01]  /*04d0*/  FRND R9, R9 ;  /* 0x0000000900097307 */ /* 0x000e220000201000 */
[----:B------:R-:W-:Y:S01]  /*04e0*/  FADD.FTZ R8, |R19|, -RZ ;  /* 0x800000ff13087221 */ /* 0x000fe20000010200 */
[----:B------:R-:W-:-:S06]  /*04f0*/  FADD.FTZ R7, |R17|, -RZ ;  /* 0x800000ff11077221 */ /* 0x000fcc0000010200 */
[----:B------:R-:W1:Y:S01]  /*0500*/  FRND R6, R6 ;  /* 0x0000000600067307 */ /* 0x000e620000201000 */
[----:B------:R-:W-:Y:S02]  /*0510*/  FSETP.GEU.AND P2, PT, R8, 0.40999999642372131348, PT ;  /* 0x3ed1eb850800780b */ /* 0x000fe40003f4e000 */
[----:B------:R-:W-:Y:S02]  /*0520*/  FSETP.GEU.AND P1, PT, R7, 0.40999999642372131348, PT ;  /* 0x3ed1eb850700780b */ /* 0x000fe40003f2e000 */
[----:B0-----:R-:W-:Y:S02]  /*0530*/  FSEL R12, R9, RZ, P2 ;  /* 0x000000ff090c7208 */ /* 0x001fe40001000000 */
[----:B-1----:R-:W-:-:S03]  /*0540*/  FSEL R8, R6, RZ, P1 ;  /* 0x000000ff06087208 */ /* 0x002fc60000800000 */
[----:B------:R-:W-:Y:S01]  /*0550*/  FFMA.FTZ R11, -R12, 0.693145751953125, R19 ;  /* 0x3f3172000c0b7823 */ /* 0x000fe20000010113 */
[C---:B------:R-:W-:Y:S01]  /*0560*/  FSETP.NEU.AND P3, PT, R8.reuse, 128, PT ;  /* 0x430000000800780b */ /* 0x040fe20003f6d000 */
[----:B------:R-:W-:Y:S01]  /*0570*/  FFMA.FTZ R7, -R8, 0.693145751953125, R17 ;  /* 0x3f31720008077823 */ /* 0x000fe20000010111 */
[----:B------:R-:W-:Y:S01]  /*0580*/  MOV R13, 0x3ab5ebe6 ;  /* 0x3ab5ebe6000d7802 */ /* 0x000fe20000000f00 */
[----:B------:R-:W-:Y:S01]  /*0590*/  FFMA.FTZ R14, -R12, 1.428606765330187045e-06, R11 ;  /* 0x35bfbe8e0c0e7823 */ /* 0x000fe2000001010b */
[C---:B------:R-:W-:Y:S01]  /*05a0*/  FSEL R6, R8.reuse, 127, P3 ;  /* 0x42fe000008067808 */ /* 0x040fe20001800000 */
[----:B------:R-:W-:Y:S01]  /*05b0*/  FFMA.FTZ R8, -R8, 1.428606765330187045e-06, R7 ;  /* 0x35bfbe8e08087823 */ /* 0x000fe20000010107 */
[----:B------:R-:W-:Y:S01]  /*05c0*/  FSETP.NEU.AND P5, PT, R12, 128, PT ;  /* 0x430000000c00780b */ /* 0x000fe20003fad000 */
[-C--:B------:R-:W-:Y:S02]  /*05d0*/  FFMA.FTZ R11, R14, R13.reuse, 0.0083824126049876213074 ;  /* 0x3c0956630e0b7423 */ /* 0x080fe4000001000d */
[----:B------:R-:W-:Y:S01]  /*05e0*/  FFMA.FTZ R9, R8, R13, 0.0083824126049876213074 ;  /* 0x3c09566308097423 */ /* 0x000fe2000001000d */
[----:B------:R-:W-:Y:S01]  /*05f0*/  FSEL R7, R12, 127, P5 ;  /* 0x42fe00000c077808 */ /* 0x000fe20002800000 */
[----:B------:R-:W-:Y:S01]  /*0600*/  FFMA.FTZ R13, R14, R11, 0.041667830199003219604 ;  /* 0x3d2aabe30e0d7423 */ /* 0x000fe2000001000b */
[----:B------:R-:W0:Y:S01]  /*0610*/  MUFU.EX2 R10, R6 ;  /* 0x00000006000a7308 */ /* 0x000e220000000800 */
[----:B------:R-:W-:-:S02]  /*0620*/  FFMA.FTZ R9, R8, R9, 0.041667830199003219604 ;  /* 0x3d2aabe308097423 */ /* 0x000fc40000010009 */
[----:B------:R-:W-:Y:S02]  /*0630*/  FFMA.FTZ R13, R14, R13, 0.16666397452354431152 ;  /* 0x3e2aa9f60e0d7423 */ /* 0x000fe4000001000d */
[----:B------:R-:W-:-:S03]  /*0640*/  FFMA.FTZ R9, R8, R9, 0.16666397452354431152 ;  /* 0x3e2aa9f608097423 */ /* 0x000fc60000010009 */
[----:B------:R-:W1:Y:S01]  /*0650*/  MUFU.EX2 R11, R7 ;  /* 0x00000007000b7308 */ /* 0x000e620000000800 */
[----:B------:R-:W-:Y:S01]  /*0660*/  FFMA.FTZ R13, R14, R13, 0.49999994039535522461 ;  /* 0x3efffffe0e0d7423 */ /* 0x000fe2000001000d */
[----:B------:R-:W-:-:S03]  /*0670*/  FFMA.FTZ R9, R8, R9, 0.49999994039535522461 ;  /* 0x3efffffe08097423 */ /* 0x000fc60000010009 */
[----:B------:R-:W-:Y:S01]  /*0680*/  FMUL R15, R14, R13 ;  /* 0x0000000d0e0f7220 */ /* 0x000fe20000400000 */
[----:B------:R-:W-:-:S03]  /*0690*/  FMUL R9, R8, R9 ;  /* 0x0000000908097220 */ /* 0x000fc60000400000 */
[----:B------:R-:W-:Y:S01]  /*06a0*/  FFMA.FTZ R14, R14, R15, R14 ;  /* 0x0000000f0e0e7223 */ /* 0x000fe2000001000e */
[----:B------:R-:W-:Y:S01]  /*06b0*/  FFMA.FTZ R13, R8, R9, R8 ;  /* 0x00000009080d7223 */ /* 0x000fe20000010008 */
[C---:B0-----:R-:W-:Y:S01]  /*06c0*/  FADD R15, R10.reuse, -1 ;  /* 0xbf8000000a0f7421 */ /* 0x041fe20000000000 */
[----:B------:R-:W0:Y:S01]  /*06d0*/  LDC.64 R8, c[0x0][0x218] ;  /* 0x00008600ff087b82 */ /* 0x000e220000000a00 */
[C---:B-1----:R-:W-:Y:S02]  /*06e0*/  FADD R12, R11.reuse, -1 ;  /* 0xbf8000000b0c7421 */ /* 0x042fe40000000000 */
[----:B------:R-:W-:Y:S02]  /*06f0*/  FFMA.FTZ R10, R10, R13, R15 ;  /* 0x0000000d0a0a7223 */ /* 0x000fe4000001000f */
[----:B------:R-:W-:Y:S02]  /*0700*/  FFMA.FTZ R11, R11, R14, R12 ;  /* 0x0000000e0b0b7223 */ /* 0x000fe4000001000c */
[----:B------:R-:W-:Y:S01]  /*0710*/  @!P3 FADD R10, R10, R10 ;  /* 0x0000000a0a0ab221 */ /* 0x000fe20000000000 */
[----:B------:R-:W-:Y:S01]  /*0720*/  FSETP.NEU.AND P1, PT, R17, RZ, PT ;  /* 0x000000ff1100720b */ /* 0x000fe20003f2d000 */
[----:B------:R-:W-:Y:S01]  /*0730*/  @!P5 FADD R11, R11, R11 ;  /* 0x0000000b0b0bd221 */ /* 0x000fe20000000000 */
[----:B------:R-:W-:-:S02]  /*0740*/  FSETP.GT.AND P4, PT, R6, 128, PT ;  /* 0x430000000600780b */ /* 0x000fc40003f84000 */
[----:B------:R-:W-:Y:S02]  /*0750*/  FSETP.GT.AND P5, PT, R7, 128, PT ;  /* 0x430000000700780b */ /* 0x000fe40003fa4000 */
[----:B------:R-:W-:Y:S02]  /*0760*/  FSETP.NEU.AND P2, PT, R19, RZ, PT ;  /* 0x000000ff1300720b */ /* 0x000fe40003f4d000 */
[----:B------:R-:W-:Y:S02]  /*0770*/  FSEL R10, R10, +INF , !P4 ;  /* 0x7f8000000a0a7808 */ /* 0x000fe40006000000 */
[----:B------:R-:W-:Y:S02]  /*0780*/  FSEL R11, R11, +INF , !P5 ;  /* 0x7f8000000b0b7808 */ /* 0x000fe40006800000 */
[----:B------:R-:W-:Y:S02]  /*0790*/  FSETP.GT.AND P4, PT, R17, RZ, PT ;  /* 0x000000ff1100720b */ /* 0x000fe40003f84000 */
[----:B------:R-:W-:-:S02]  /*07a0*/  FSETP.GT.AND P5, PT, R19, RZ, PT ;  /* 0x000000ff1300720b */ /* 0x000fc40003fa4000 */
[----:B------:R-:W-:Y:S02]  /*07b0*/  FSETP.GEU.AND P3, PT, R7, -25, PT ;  /* 0xc1c800000700780b */ /* 0x000fe40003f6e000 */
[----:B------:R-:W-:Y:S01]  /*07c0*/  FSETP.GEU.AND P6, PT, R6, -25, PT ;  /* 0xc1c800000600780b */ /* 0x000fe20003fce000 */
[----:B------:R-:W-:Y:S01]  /*07d0*/  FADD R7, R17, R17 ;  /* 0x0000001111077221 */ /* 0x000fe20000000000 */
[----:B------:R-:W-:Y:S01]  /*07e0*/  FSEL R11, R11, -1, P3 ;  /* 0xbf8000000b0b7808 */ /* 0x000fe20001800000 */
[----:B------:R-:W-:Y:S01]  /*07f0*/  @!P2 FADD R11, R19, R19 ;  /* 0x00000013130ba221 */ /* 0x000fe20000000000 */
[----:B------:R-:W-:Y:S01]  /*0800*/  @P1 FSEL R7, R10, -1, P6 ;  /* 0xbf8000000a071808 */ /* 0x000fe20003000000 */
[----:B------:R1:W-:Y:S01]  /*0810*/  @!P0 STG.E.64 desc[UR4][R2.64], R4 ;  /* 0x0000000402008986 */ /* 0x0003e2000c101b04 */
[----:B------:R-:W-:Y:S01]  /*0820*/  FMUL R18, R17, 1.0507010221481323242 ;  /* 0x3f867d5f11127820 */ /* 0x000fe20000400000 */
[----:B------:R-:W-:Y:S01]  /*0830*/  FMUL R19, R19, 1.0507010221481323242 ;  /* 0x3f867d5f13137820 */ /* 0x000fe20000400000 */
[----:B0-----:R-:W-:-:S04]  /*0840*/  IMAD.WIDE R8, R0, 0x4, R8 ;  /* 0x0000000400087825 */ /* 0x001fc800078e0208 */
[----:B------:R-:W-:Y:S01]  /*0850*/  @!P4 FMUL R18, R7, 1.7580993175506591797 ;  /* 0x3fe109660712c820 */ /* 0x000fe20000400000 */
[----:B------:R-:W-:Y:S01]  /*0860*/  @!P5 FMUL R19, R11, 1.7580993175506591797 ;  /* 0x3fe109660b13d820 */ /* 0x000fe20000400000 */
[----:B------:R-:W-:Y:S06]  /*0870*/  @P0 EXIT ;  /* 0x000000000000094d */ /* 0x000fec0003800000 */
[----:B------:R-:W-:Y:S01]  /*0880*/  STG.E.64 desc[UR4][R8.64], R18 ;  /* 0x0000001208007986 */ /* 0x000fe2000c101b04 */
[----:B------:R-:W-:Y:S05]  /*0890*/  EXIT ;  /* 0x000000000000794d */ /* 0x000fea0003800000 */
.L_x_0:
[----:B------:R-:W-:-:S00]  /*08a0*/  BRA `(.L_x_0) ;  /* 0xfffffffc00fc7947 */ /* 0x000fc0000383ffff */
[----:B------:R-:W-:-:S00]  /*08b0*/  NOP ;  /* 0x0000000000007918 */ /* 0x000fc00000000000 */
        /* <DEDUP_REMOVED lines=12> */
.L_x_1:


//--------------------- .nv.global.init           --------------------------
	.section	.nv.global.init,"aw",@progbits
.nv.global.init:
	.type		_$_str,@object
	.size		_$_str,(_$_str_$_2 - _$_str)
_$_str:
        /*0000*/ 	.byte	0x5f, 0x5f, 0x43, 0x55, 0x44, 0x41, 0x5f, 0x46, 0x54, 0x5a, 0x00
	.type		_$_str_$_2,@object
	.size		_$_str_$_2,(.L_1 - _$_str_$_2)
_$_str_$_2:
        /*000b*/ 	.byte	0x5f, 0x5f, 0x43, 0x55, 0x44, 0x41, 0x5f, 0x50, 0x52, 0x45, 0x43, 0x5f, 0x53, 0x51, 0x52, 0x54
        /*001b*/ 	.byte	0x00
.L_1:


//--------------------- .nv.constant0.triton_poi_fused__native_batch_norm_legit_no_training_convolution_elu_0 --------------------------
	.section	.nv.constant0.triton_poi_fused__native_batch_norm_legit_no_training_convolution_elu_0,"a",@progbits
	.sectionflags	@""
	.align	4
.nv.constant0.triton_poi_fused__native_batch_norm_legit_no_training_convolution_elu_0:
	.zero		588
